//
// Generated by NVIDIA NVVM Compiler
//
// Compiler Build ID: CL-36424714
// Cuda compilation tools, release 13.0, V13.0.88
// Based on NVVM 20.0.0
//

.version 9.0
.target sm_100
.address_size 64

	// .globl	_Z4add4PiS_S_

.visible .entry _Z4add4PiS_S_(
	.param .u64 .ptr .align 1 _Z4add4PiS_S__param_0,
	.param .u64 .ptr .align 1 _Z4add4PiS_S__param_1,
	.param .u64 .ptr .align 1 _Z4add4PiS_S__param_2
)
{
	.reg .pred 	%p<3>;
	.reg .b32 	%r<9>;
	.reg .b64 	%rd<11>;

	ld.param.u64 	%rd4, [_Z4add4PiS_S__param_0];
	ld.param.u64 	%rd5, [_Z4add4PiS_S__param_1];
	ld.param.u64 	%rd6, [_Z4add4PiS_S__param_2];
	mov.u32 	%r8, %ctaid.x;
	setp.gt.u32 	%p1, %r8, 1048575;
	@%p1 bra 	$L__BB0_3;
	mov.u32 	%r2, %nctaid.x;
	cvta.to.global.u64 	%rd1, %rd4;
	cvta.to.global.u64 	%rd2, %rd5;
	cvta.to.global.u64 	%rd3, %rd6;
$L__BB0_2:
	mul.wide.s32 	%rd7, %r8, 4;
	add.s64 	%rd8, %rd1, %rd7;
	ld.global.u32 	%r5, [%rd8];
	add.s64 	%rd9, %rd2, %rd7;
	ld.global.u32 	%r6, [%rd9];
	add.s32 	%r7, %r6, %r5;
	add.s64 	%rd10, %rd3, %rd7;
	st.global.u32 	[%rd10], %r7;
	add.s32 	%r8, %r8, %r2;
	setp.lt.s32 	%p2, %r8, 1048576;
	@%p2 bra 	$L__BB0_2;
$L__BB0_3:
	ret;

}


// ===== COMPILED SASS (sm_100) =====

	.target	sm_100

	.elftype	@"ET_EXEC"


//--------------------- .note.nv.tkinfo           --------------------------
	.section	.note.nv.tkinfo,"",@"SHT_NOTE"
	.sectionflags	@"SHF_NOTE_NV_TKINFO"
	.tkinfo
        /*0018*/ 	.word	0x00000002
        /*0030*/ 	.string	""
        /*0030*/ 	.string	"ptxas"
        /*0030*/ 	.string	"Cuda compilation tools, release 13.0, V13.0.88"
        /*0030*/ 	.string	"Build cuda_13.0.r13.0/compiler.36424714_0"
        /*0030*/ 	.string	"-arch sm_100 -m 64 "



//--------------------- .note.nv.cuinfo           --------------------------
	.section	.note.nv.cuinfo,"",@"SHT_NOTE"
	.sectionflags	@"SHF_NOTE_NV_CUINFO"
        /*0018*/ 	.short	0x0002
        /*001a*/ 	.short	0x0064
        /*001c*/ 	.short	0x0082
	.zero		2


//--------------------- .nv.info                  --------------------------
	.section	.nv.info,"",@"SHT_CUDA_INFO"
	.align	4


	//----- nvinfo : EIATTR_REGCOUNT
	.align		4
        /*0000*/ 	.byte	0x04, 0x2f
        /*0002*/ 	.short	(.L_1 - .L_0)
	.align		4
.L_0:
        /*0004*/ 	.word	index@(_Z4add4PiS_S_)
        /*0008*/ 	.word	0x00000014


	//----- nvinfo : EIATTR_FRAME_SIZE
	.align		4
.L_1:
        /*000c*/ 	.byte	0x04, 0x11
        /*000e*/ 	.short	(.L_3 - .L_2)
	.align		4
.L_2:
        /*0010*/ 	.word	index@(_Z4add4PiS_S_)
        /*0014*/ 	.word	0x00000000


	//----- nvinfo : EIATTR_MIN_STACK_SIZE
	.align		4
.L_3:
        /*0018*/ 	.byte	0x04, 0x12
        /*001a*/ 	.short	(.L_5 - .L_4)
	.align		4
.L_4:
        /*001c*/ 	.word	index@(_Z4add4PiS_S_)
        /*0020*/ 	.word	0x00000000
.L_5:


//--------------------- .nv.compat                --------------------------
	.section	.nv.compat,"",@"SHT_CUDA_COMPAT_INFO"
	.align	4
        /*0000*/ 	.byte	0x02, 0x09, 0x00, 0x00, 0x02, 0x02, 0x01, 0x00, 0x02, 0x05, 0x05, 0x00, 0x03, 0x07, 0x01, 0x01
        /*0010*/ 	.byte	0x02, 0x03, 0x00, 0x00, 0x02, 0x06, 0x01, 0x00, 0x04, 0x0b, 0x08, 0x00, 0x09, 0x00, 0x00, 0x00
        /*0020*/ 	.byte	0x00, 0x00, 0x00, 0x00


//--------------------- .nv.info._Z4add4PiS_S_    --------------------------
	.section	.nv.info._Z4add4PiS_S_,"",@"SHT_CUDA_INFO"
	.sectionflags	@""
	.align	4


	//----- nvinfo : EIATTR_CUDA_API_VERSION
	.align		4
        /*0000*/ 	.byte	0x04, 0x37
        /*0002*/ 	.short	(.L_7 - .L_6)
.L_6:
        /*0004*/ 	.word	0x00000082


	//----- nvinfo : EIATTR_KPARAM_INFO
	.align		4
.L_7:
        /*0008*/ 	.byte	0x04, 0x17
        /*000a*/ 	.short	(.L_9 - .L_8)
.L_8:
        /*000c*/ 	.word	0x00000000
        /*0010*/ 	.short	0x0002
        /*0012*/ 	.short	0x0010
        /*0014*/ 	.byte	0x00, 0xf5, 0x21, 0x00


	//----- nvinfo : EIATTR_KPARAM_INFO
	.align		4
.L_9:
        /*0018*/ 	.byte	0x04, 0x17
        /*001a*/ 	.short	(.L_11 - .L_10)
.L_10:
        /*001c*/ 	.word	0x00000000
        /*0020*/ 	.short	0x0001
        /*0022*/ 	.short	0x0008
        /*0024*/ 	.byte	0x00, 0xf5, 0x21, 0x00


	//----- nvinfo : EIATTR_KPARAM_INFO
	.align		4
.L_11:
        /*0028*/ 	.byte	0x04, 0x17
        /*002a*/ 	.short	(.L_13 - .L_12)
.L_12:
        /*002c*/ 	.word	0x00000000
        /*0030*/ 	.short	0x0000
        /*0032*/ 	.short	0x0000
        /*0034*/ 	.byte	0x00, 0xf5, 0x21, 0x00


	//----- nvinfo : EIATTR_SPARSE_MMA_MASK
	.align		4
.L_13:
        /*0038*/ 	.byte	0x03, 0x50
        /*003a*/ 	.short	0x0000


	//----- nvinfo : EIATTR_MAXREG_COUNT
	.align		4
        /*003c*/ 	.byte	0x03, 0x1b
        /*003e*/ 	.short	0x00ff


	//----- nvinfo : EIATTR_MERCURY_ISA_VERSION
	.align		4
        /*0040*/ 	.byte	0x03, 0x5f
        /*0042*/ 	.short	0x0101


	//----- nvinfo : EIATTR_VRC_CTA_INIT_COUNT
	.align		4
        /*0044*/ 	.byte	0x02, 0x4a
	.zero		1
	.zero		1


	//----- nvinfo : EIATTR_EXIT_INSTR_OFFSETS
	.align		4
        /*0048*/ 	.byte	0x04, 0x1c
        /*004a*/ 	.short	(.L_15 - .L_14)


	//   ....[0]....
.L_14:
        /*004c*/ 	.word	0x00000030


	//   ....[1]....
        /*0050*/ 	.word	0x00000130


	//----- nvinfo : EIATTR_CBANK_PARAM_SIZE
	.align		4
.L_15:
        /*0054*/ 	.byte	0x03, 0x19
        /*0056*/ 	.short	0x0018


	//----- nvinfo : EIATTR_PARAM_CBANK
	.align		4
        /*0058*/ 	.byte	0x04, 0x0a
        /*005a*/ 	.short	(.L_17 - .L_16)
	.align		4
.L_16:
        /*005c*/ 	.word	index@(.nv.constant0._Z4add4PiS_S_)
        /*0060*/ 	.short	0x0380
        /*0062*/ 	.short	0x0018


	//----- nvinfo : EIATTR_SW_WAR
	.align		4
.L_17:
        /*0064*/ 	.byte	0x04, 0x36
        /*0066*/ 	.short	(.L_19 - .L_18)
.L_18:
        /*0068*/ 	.word	0x00000008
.L_19:


//--------------------- .nv.callgraph             --------------------------
	.section	.nv.callgraph,"",@"SHT_CUDA_CALLGRAPH"
	.align	4
	.sectionentsize	8
	.align		4
        /*0000*/ 	.word	0x00000000
	.align		4
        /*0004*/ 	.word	0xffffffff
	.align		4
        /*0008*/ 	.word	0x00000000
	.align		4
        /*000c*/ 	.word	0xfffffffe
	.align		4
        /*0010*/ 	.word	0x00000000
	.align		4
        /*0014*/ 	.word	0xfffffffd
	.align		4
        /*0018*/ 	.word	0x00000000
	.align		4
        /*001c*/ 	.word	0xfffffffc


//--------------------- .text._Z4add4PiS_S_       --------------------------
	.section	.text._Z4add4PiS_S_,"ax",@progbits
	.align	128
        .global         _Z4add4PiS_S_
        .type           _Z4add4PiS_S_,@function
        .size           _Z4add4PiS_S_,(.L_x_2 - _Z4add4PiS_S_)
        .other          _Z4add4PiS_S_,@"STO_CUDA_ENTRY STV_DEFAULT"
_Z4add4PiS_S_:
.text._Z4add4PiS_S_:
[----:B------:R-:W-:Y:S01]  /*0000*/  LDC R1, c[0x0][0x37c] ;  /* 0x0000df00ff017b82 */ /* 0x000fe20000000800 */
[----:B------:R-:W0:Y:S02]  /*0010*/  S2R R15, SR_CTAID.X ;  /* 0x00000000000f7919 */ /* 0x000e240000002500 */
[----:B0-----:R-:W-:-:S13]  /*0020*/  ISETP.GT.U32.AND P0, PT, R15, 0xfffff, PT ;  /* 0x000fffff0f00780c */ /* 0x001fda0003f04070 */
[----:B------:R-:W-:Y:S05]  /*0030*/  @P0 EXIT ;  /* 0x000000000000094d */ /* 0x000fea0003800000 */
[----:B------:R-:W0:Y:S01]  /*0040*/  LDC R0, c[0x0][0x370] ;  /* 0x0000dc00ff007b82 */ /* 0x000e220000000800 */
[----:B------:R-:W1:Y:S07]  /*0050*/  LDCU.64 UR4, c[0x0][0x358] ;  /* 0x00006b00ff0477ac */ /* 0x000e6e0008000a00 */
[----:B------:R-:W2:Y:S08]  /*0060*/  LDC.64 R12, c[0x0][0x390] ;  /* 0x0000e400ff0c7b82 */ /* 0x000eb00000000a00 */
[----:B------:R-:W3:Y:S08]  /*0070*/  LDC.64 R8, c[0x0][0x380] ;  /* 0x0000e000ff087b82 */ /* 0x000ef00000000a00 */
[----:B-1----:R-:W4:Y:S02]  /*0080*/  LDC.64 R10, c[0x0][0x388] ;  /* 0x0000e200ff0a7b82 */ /* 0x002f240000000a00 */
.L_x_0:
[----:B---3--:R-:W-:-:S04]  /*0090*/  IMAD.WIDE R2, R15, 0x4, R8 ;  /* 0x000000040f027825 */ /* 0x008fc800078e0208 */
[C---:B----4-:R-:W-:Y:S02]  /*00a0*/  IMAD.WIDE R4, R15.reuse, 0x4, R10 ;  /* 0x000000040f047825 */ /* 0x050fe400078e020a */
[----:B------:R-:W3:Y:S04]  /*00b0*/  LDG.E R2, desc[UR4][R2.64] ;  /* 0x0000000402027981 */ /* 0x000ee8000c1e1900 */
[----:B------:R-:W3:Y:S01]  /*00c0*/  LDG.E R5, desc[UR4][R4.64] ;  /* 0x0000000404057981 */ /* 0x000ee2000c1e1900 */
[----:B-12---:R-:W-:Y:S01]  /*00d0*/  IMAD.WIDE R6, R15, 0x4, R12 ;  /* 0x000000040f067825 */ /* 0x006fe200078e020c */
[----:B0-----:R-:W-:-:S04]  /*00e0*/  IADD3 R15, PT, PT, R0, R15, RZ ;  /* 0x0000000f000f7210 */ /* 0x001fc80007ffe0ff */
[----:B------:R-:W-:Y:S02]  /*00f0*/  ISETP.GE.AND P0, PT, R15, 0x100000, PT ;  /* 0x001000000f00780c */ /* 0x000fe40003f06270 */
[----:B---3--:R-:W-:-:S05]  /*0100*/  IADD3 R17, PT, PT, R2, R5, RZ ;  /* 0x0000000502117210 */ /* 0x008fca0007ffe0ff */
[----:B------:R1:W-:Y:S06]  /*0110*/  STG.E desc[UR4][R6.64], R17 ;  /* 0x0000001106007986 */ /* 0x0003ec000c101904 */
[----:B------:R-:W-:Y:S05]  /*0120*/  @!P0 BRA `(.L_x_0) ;  /* 0xfffffffc00d88947 */ /* 0x000fea000383ffff */
[----:B------:R-:W-:Y:S05]  /*0130*/  EXIT ;  /* 0x000000000000794d */ /* 0x000fea0003800000 */
.L_x_1:
[----:B------:R-:W-:-:S00]  /*0140*/  BRA `(.L_x_1) ;  /* 0xfffffffc00fc7947 */ /* 0x000fc0000383ffff */
[----:B------:R-:W-:-:S00]  /*0150*/  NOP ;  /* 0x0000000000007918 */ /* 0x000fc00000000000 */
        /* <DEDUP_REMOVED lines=10> */
.L_x_2:


//--------------------- .nv.shared.reserved.0     --------------------------
	.section	.nv.shared.reserved.0,"aw",@nobits
	.weak		__nv_reservedSMEM_offset_0_alias
	.size		__nv_reservedSMEM_offset_0_alias, 0, 64
	.other		__nv_reservedSMEM_offset_0_alias,@"STO_CUDA_RESERVED_SHARED STV_DEFAULT"
__nv_reservedSMEM_offset_0_alias:
	.zero		0
	.zero		64


//--------------------- .nv.constant0._Z4add4PiS_S_ --------------------------
	.section	.nv.constant0._Z4add4PiS_S_,"a",@progbits
	.sectionflags	@""
	.align	4
.nv.constant0._Z4add4PiS_S_:
	.zero		920


//--------------------- SYMBOLS --------------------------

	.type		.nv.reservedSmem.offset0,@object
	.size		.nv.reservedSmem.offset0,0x4
